//
// Generated by NVIDIA NVVM Compiler
//
// Compiler Build ID: CL-36424714
// Cuda compilation tools, release 13.0, V13.0.88
// Based on NVVM 20.0.0
//

.version 9.0
.target sm_100
.address_size 64

	// .globl	_Z5mergePiS_S_ii
// _ZZ17merge_many_blocksPiS_S_iiE2Ai has been demoted
// _ZZ17merge_many_blocksPiS_S_iiE2Bi has been demoted

.visible .entry _Z5mergePiS_S_ii(
	.param .u64 .ptr .align 1 _Z5mergePiS_S_ii_param_0,
	.param .u64 .ptr .align 1 _Z5mergePiS_S_ii_param_1,
	.param .u64 .ptr .align 1 _Z5mergePiS_S_ii_param_2,
	.param .u32 _Z5mergePiS_S_ii_param_3,
	.param .u32 _Z5mergePiS_S_ii_param_4
)
{
	.reg .pred 	%p<16>;
	.reg .b32 	%r<36>;
	.reg .b64 	%rd<17>;

	ld.param.u64 	%rd6, [_Z5mergePiS_S_ii_param_0];
	ld.param.u64 	%rd7, [_Z5mergePiS_S_ii_param_1];
	ld.param.u64 	%rd8, [_Z5mergePiS_S_ii_param_2];
	ld.param.u32 	%r18, [_Z5mergePiS_S_ii_param_3];
	ld.param.u32 	%r19, [_Z5mergePiS_S_ii_param_4];
	cvta.to.global.u64 	%rd1, %rd8;
	cvta.to.global.u64 	%rd2, %rd7;
	cvta.to.global.u64 	%rd3, %rd6;
	mov.u32 	%r1, %tid.x;
	setp.gt.s32 	%p1, %r1, %r18;
	sub.s32 	%r20, %r1, %r18;
	selp.b32 	%r31, %r20, 0, %p1;
	min.s32 	%r33, %r1, %r18;
	mov.u32 	%r32, %r31;
$L__BB0_1:
	sub.s32 	%r21, %r33, %r31;
	abs.s32 	%r22, %r21;
	shr.u32 	%r23, %r22, 31;
	add.s32 	%r24, %r22, %r23;
	shr.s32 	%r25, %r24, 1;
	add.s32 	%r7, %r25, %r32;
	sub.s32 	%r8, %r33, %r25;
	setp.lt.s32 	%p2, %r8, 0;
	setp.gt.s32 	%p3, %r7, %r19;
	or.pred  	%p4, %p2, %p3;
	@%p4 bra 	$L__BB0_15;
	setp.eq.s32 	%p5, %r8, %r18;
	setp.eq.s32 	%p6, %r7, 0;
	or.pred  	%p7, %p5, %p6;
	mul.wide.u32 	%rd9, %r8, 4;
	add.s64 	%rd4, %rd3, %rd9;
	mul.wide.s32 	%rd10, %r7, 4;
	add.s64 	%rd5, %rd2, %rd10;
	@%p7 bra 	$L__BB0_4;
	ld.global.u32 	%r27, [%rd4];
	ld.global.u32 	%r28, [%rd5+-4];
	setp.le.s32 	%p8, %r27, %r28;
	@%p8 bra 	$L__BB0_15;
$L__BB0_4:
	setp.eq.s32 	%p9, %r7, %r19;
	setp.eq.s32 	%p10, %r8, 0;
	or.pred  	%p11, %p9, %p10;
	@%p11 bra 	$L__BB0_6;
	add.s32 	%r33, %r8, -1;
	mul.wide.u32 	%rd11, %r33, 4;
	add.s64 	%rd12, %rd3, %rd11;
	ld.global.u32 	%r29, [%rd12];
	ld.global.u32 	%r30, [%rd5];
	setp.gt.s32 	%p12, %r29, %r30;
	@%p12 bra 	$L__BB0_14;
$L__BB0_6:
	setp.lt.s32 	%p13, %r8, %r18;
	@%p13 bra 	$L__BB0_10;
	ld.global.u32 	%r35, [%rd5];
$L__BB0_8:
	mul.wide.u32 	%rd13, %r1, 4;
	add.s64 	%rd14, %rd1, %rd13;
	st.global.u32 	[%rd14], %r35;
$L__BB0_9:
	ret;
$L__BB0_10:
	setp.ne.s32 	%p14, %r7, %r19;
	@%p14 bra 	$L__BB0_12;
	ld.global.u32 	%r34, [%rd4];
	bra.uni 	$L__BB0_13;
$L__BB0_12:
	ld.global.u32 	%r34, [%rd4];
	ld.global.u32 	%r35, [%rd5];
	setp.gt.s32 	%p15, %r34, %r35;
	@%p15 bra 	$L__BB0_8;
$L__BB0_13:
	mul.wide.u32 	%rd15, %r1, 4;
	add.s64 	%rd16, %rd1, %rd15;
	st.global.u32 	[%rd16], %r34;
	bra.uni 	$L__BB0_9;
$L__BB0_14:
	add.s32 	%r32, %r7, 1;
	bra.uni 	$L__BB0_1;
$L__BB0_15:
	add.s32 	%r31, %r8, 1;
	bra.uni 	$L__BB0_1;

}
	// .globl	_Z17merge_many_blocksPiS_S_ii
.visible .entry _Z17merge_many_blocksPiS_S_ii(
	.param .u64 .ptr .align 1 _Z17merge_many_blocksPiS_S_ii_param_0,
	.param .u64 .ptr .align 1 _Z17merge_many_blocksPiS_S_ii_param_1,
	.param .u64 .ptr .align 1 _Z17merge_many_blocksPiS_S_ii_param_2,
	.param .u32 _Z17merge_many_blocksPiS_S_ii_param_3,
	.param .u32 _Z17merge_many_blocksPiS_S_ii_param_4
)
{
	.reg .pred 	%p<19>;
	.reg .b32 	%r<62>;
	.reg .b64 	%rd<13>;
	// demoted variable
	.shared .align 4 .b8 _ZZ17merge_many_blocksPiS_S_iiE2Ai[4096];
	// demoted variable
	.shared .align 4 .b8 _ZZ17merge_many_blocksPiS_S_iiE2Bi[4096];
	ld.param.u64 	%rd3, [_Z17merge_many_blocksPiS_S_ii_param_0];
	ld.param.u64 	%rd4, [_Z17merge_many_blocksPiS_S_ii_param_2];
	ld.param.u32 	%r23, [_Z17merge_many_blocksPiS_S_ii_param_3];
	ld.param.u32 	%r24, [_Z17merge_many_blocksPiS_S_ii_param_4];
	cvta.to.global.u64 	%rd1, %rd4;
	cvta.to.global.u64 	%rd2, %rd3;
	mov.u32 	%r25, %nctaid.x;
	div.u32 	%r1, %r23, %r25;
	div.u32 	%r2, %r24, %r25;
	mov.u32 	%r3, %tid.x;
	setp.ge.u32 	%p1, %r3, %r1;
	@%p1 bra 	$L__BB1_2;
	mov.u32 	%r26, %ctaid.x;
	mad.lo.s32 	%r27, %r1, %r26, %r3;
	mul.wide.u32 	%rd5, %r27, 4;
	add.s64 	%rd6, %rd2, %rd5;
	ld.global.u32 	%r28, [%rd6];
	shl.b32 	%r29, %r3, 2;
	mov.u32 	%r30, _ZZ17merge_many_blocksPiS_S_iiE2Ai;
	add.s32 	%r31, %r30, %r29;
	st.shared.u32 	[%r31], %r28;
$L__BB1_2:
	setp.ge.u32 	%p2, %r3, %r2;
	@%p2 bra 	$L__BB1_4;
	mov.u32 	%r32, %ctaid.x;
	mad.lo.s32 	%r33, %r2, %r32, %r3;
	mul.wide.u32 	%rd7, %r33, 4;
	add.s64 	%rd8, %rd2, %rd7;
	ld.global.u32 	%r34, [%rd8];
	shl.b32 	%r35, %r3, 2;
	mov.u32 	%r36, _ZZ17merge_many_blocksPiS_S_iiE2Bi;
	add.s32 	%r37, %r36, %r35;
	st.shared.u32 	[%r37], %r34;
$L__BB1_4:
	add.s32 	%r4, %r2, %r1;
	setp.ge.s32 	%p3, %r3, %r4;
	@%p3 bra 	$L__BB1_14;
	setp.gt.s32 	%p4, %r3, %r1;
	sub.s32 	%r38, %r3, %r1;
	selp.b32 	%r57, %r38, 0, %p4;
	min.s32 	%r59, %r3, %r1;
	mov.u32 	%r58, %r57;
$L__BB1_6:
	sub.s32 	%r39, %r59, %r57;
	abs.s32 	%r40, %r39;
	shr.u32 	%r41, %r40, 31;
	add.s32 	%r42, %r40, %r41;
	shr.s32 	%r43, %r42, 1;
	add.s32 	%r10, %r43, %r58;
	sub.s32 	%r11, %r59, %r43;
	setp.lt.s32 	%p5, %r11, 0;
	setp.gt.s32 	%p6, %r10, %r2;
	or.pred  	%p7, %p5, %p6;
	@%p7 bra 	$L__BB1_20;
	setp.eq.s32 	%p8, %r11, %r1;
	setp.eq.s32 	%p9, %r10, 0;
	or.pred  	%p10, %p8, %p9;
	shl.b32 	%r45, %r11, 2;
	mov.u32 	%r46, _ZZ17merge_many_blocksPiS_S_iiE2Ai;
	add.s32 	%r12, %r46, %r45;
	shl.b32 	%r47, %r10, 2;
	mov.u32 	%r48, _ZZ17merge_many_blocksPiS_S_iiE2Bi;
	add.s32 	%r13, %r48, %r47;
	@%p10 bra 	$L__BB1_9;
	ld.shared.u32 	%r49, [%r12];
	ld.shared.u32 	%r50, [%r13+-4];
	setp.le.s32 	%p11, %r49, %r50;
	@%p11 bra 	$L__BB1_20;
$L__BB1_9:
	setp.eq.s32 	%p12, %r10, %r2;
	setp.eq.s32 	%p13, %r11, 0;
	or.pred  	%p14, %p12, %p13;
	@%p14 bra 	$L__BB1_11;
	ld.shared.u32 	%r51, [%r12+-4];
	ld.shared.u32 	%r52, [%r13];
	setp.gt.s32 	%p15, %r51, %r52;
	@%p15 bra 	$L__BB1_19;
$L__BB1_11:
	setp.lt.s32 	%p16, %r11, %r1;
	@%p16 bra 	$L__BB1_15;
	ld.shared.u32 	%r61, [%r13];
$L__BB1_13:
	mov.u32 	%r53, %ctaid.x;
	mad.lo.s32 	%r54, %r4, %r53, %r3;
	mul.wide.u32 	%rd9, %r54, 4;
	add.s64 	%rd10, %rd1, %rd9;
	st.global.u32 	[%rd10], %r61;
$L__BB1_14:
	ret;
$L__BB1_15:
	setp.ne.s32 	%p17, %r10, %r2;
	@%p17 bra 	$L__BB1_17;
	ld.shared.u32 	%r60, [%r12];
	bra.uni 	$L__BB1_18;
$L__BB1_17:
	ld.shared.u32 	%r60, [%r12];
	ld.shared.u32 	%r61, [%r13];
	setp.gt.s32 	%p18, %r60, %r61;
	@%p18 bra 	$L__BB1_13;
$L__BB1_18:
	mov.u32 	%r55, %ctaid.x;
	mad.lo.s32 	%r56, %r4, %r55, %r3;
	mul.wide.u32 	%rd11, %r56, 4;
	add.s64 	%rd12, %rd1, %rd11;
	st.global.u32 	[%rd12], %r60;
	bra.uni 	$L__BB1_14;
$L__BB1_19:
	add.s32 	%r59, %r11, -1;
	add.s32 	%r58, %r10, 1;
	bra.uni 	$L__BB1_6;
$L__BB1_20:
	add.s32 	%r57, %r11, 1;
	bra.uni 	$L__BB1_6;

}


// ===== COMPILED SASS (sm_100) =====

	.target	sm_100

	.elftype	@"ET_EXEC"


//--------------------- .note.nv.tkinfo           --------------------------
	.section	.note.nv.tkinfo,"",@"SHT_NOTE"
	.sectionflags	@"SHF_NOTE_NV_TKINFO"
	.tkinfo
        /*0018*/ 	.word	0x00000002
        /*0030*/ 	.string	""
        /*0030*/ 	.string	"ptxas"
        /*0030*/ 	.string	"Cuda compilation tools, release 13.0, V13.0.88"
        /*0030*/ 	.string	"Build cuda_13.0.r13.0/compiler.36424714_0"
        /*0030*/ 	.string	"-arch sm_100 -m 64 "



//--------------------- .note.nv.cuinfo           --------------------------
	.section	.note.nv.cuinfo,"",@"SHT_NOTE"
	.sectionflags	@"SHF_NOTE_NV_CUINFO"
        /*0018*/ 	.short	0x0002
        /*001a*/ 	.short	0x0064
        /*001c*/ 	.short	0x0082
	.zero		2


//--------------------- .nv.info                  --------------------------
	.section	.nv.info,"",@"SHT_CUDA_INFO"
	.align	4


	//----- nvinfo : EIATTR_REGCOUNT
	.align		4
        /*0000*/ 	.byte	0x04, 0x2f
        /*0002*/ 	.short	(.L_1 - .L_0)
	.align		4
.L_0:
        /*0004*/ 	.word	index@(_Z5mergePiS_S_ii)
        /*0008*/ 	.word	0x00000016


	//----- nvinfo : EIATTR_FRAME_SIZE
	.align		4
.L_1:
        /*000c*/ 	.byte	0x04, 0x11
        /*000e*/ 	.short	(.L_3 - .L_2)
	.align		4
.L_2:
        /*0010*/ 	.word	index@(_Z5mergePiS_S_ii)
        /*0014*/ 	.word	0x00000000


	//----- nvinfo : EIATTR_REGCOUNT
	.align		4
.L_3:
        /*0018*/ 	.byte	0x04, 0x2f
        /*001a*/ 	.short	(.L_5 - .L_4)
	.align		4
.L_4:
        /*001c*/ 	.word	index@(_Z17merge_many_blocksPiS_S_ii)
        /*0020*/ 	.word	0x00000012


	//----- nvinfo : EIATTR_FRAME_SIZE
	.align		4
.L_5:
        /*0024*/ 	.byte	0x04, 0x11
        /*0026*/ 	.short	(.L_7 - .L_6)
	.align		4
.L_6:
        /*0028*/ 	.word	index@(_Z17merge_many_blocksPiS_S_ii)
        /*002c*/ 	.word	0x00000000


	//----- nvinfo : EIATTR_MIN_STACK_SIZE
	.align		4
.L_7:
        /*0030*/ 	.byte	0x04, 0x12
        /*0032*/ 	.short	(.L_9 - .L_8)
	.align		4
.L_8:
        /*0034*/ 	.word	index@(_Z17merge_many_blocksPiS_S_ii)
        /*0038*/ 	.word	0x00000000


	//----- nvinfo : EIATTR_MIN_STACK_SIZE
	.align		4
.L_9:
        /*003c*/ 	.byte	0x04, 0x12
        /*003e*/ 	.short	(.L_11 - .L_10)
	.align		4
.L_10:
        /*0040*/ 	.word	index@(_Z5mergePiS_S_ii)
        /*0044*/ 	.word	0x00000000
.L_11:


//--------------------- .nv.compat                --------------------------
	.section	.nv.compat,"",@"SHT_CUDA_COMPAT_INFO"
	.align	4
        /*0000*/ 	.byte	0x02, 0x09, 0x00, 0x00, 0x02, 0x02, 0x01, 0x00, 0x02, 0x05, 0x05, 0x00, 0x03, 0x07, 0x01, 0x01
        /*0010*/ 	.byte	0x02, 0x03, 0x00, 0x00, 0x02, 0x06, 0x01, 0x00, 0x04, 0x0b, 0x08, 0x00, 0x09, 0x00, 0x00, 0x00
        /*0020*/ 	.byte	0x00, 0x00, 0x00, 0x00


//--------------------- .nv.info._Z17merge_many_blocksPiS_S_ii --------------------------
	.section	.nv.info._Z17merge_many_blocksPiS_S_ii,"",@"SHT_CUDA_INFO"
	.sectionflags	@""
	.align	4


	//----- nvinfo : EIATTR_CUDA_API_VERSION
	.align		4
        /*0000*/ 	.byte	0x04, 0x37
        /*0002*/ 	.short	(.L_13 - .L_12)
.L_12:
        /*0004*/ 	.word	0x00000082


	//----- nvinfo : EIATTR_KPARAM_INFO
	.align		4
.L_13:
        /*0008*/ 	.byte	0x04, 0x17
        /*000a*/ 	.short	(.L_15 - .L_14)
.L_14:
        /*000c*/ 	.word	0x00000000
        /*0010*/ 	.short	0x0004
        /*0012*/ 	.short	0x001c
        /*0014*/ 	.byte	0x00, 0xf0, 0x11, 0x00


	//----- nvinfo : EIATTR_KPARAM_INFO
	.align		4
.L_15:
        /*0018*/ 	.byte	0x04, 0x17
        /*001a*/ 	.short	(.L_17 - .L_16)
.L_16:
        /*001c*/ 	.word	0x00000000
        /*0020*/ 	.short	0x0003
        /*0022*/ 	.short	0x0018
        /*0024*/ 	.byte	0x00, 0xf0, 0x11, 0x00


	//----- nvinfo : EIATTR_KPARAM_INFO
	.align		4
.L_17:
        /*0028*/ 	.byte	0x04, 0x17
        /*002a*/ 	.short	(.L_19 - .L_18)
.L_18:
        /*002c*/ 	.word	0x00000000
        /*0030*/ 	.short	0x0002
        /*0032*/ 	.short	0x0010
        /*0034*/ 	.byte	0x00, 0xf5, 0x21, 0x00


	//----- nvinfo : EIATTR_KPARAM_INFO
	.align		4
.L_19:
        /*0038*/ 	.byte	0x04, 0x17
        /*003a*/ 	.short	(.L_21 - .L_20)
.L_20:
        /*003c*/ 	.word	0x00000000
        /*0040*/ 	.short	0x0001
        /*0042*/ 	.short	0x0008
        /*0044*/ 	.byte	0x00, 0xf5, 0x21, 0x00


	//----- nvinfo : EIATTR_KPARAM_INFO
	.align		4
.L_21:
        /*0048*/ 	.byte	0x04, 0x17
        /*004a*/ 	.short	(.L_23 - .L_22)
.L_22:
        /*004c*/ 	.word	0x00000000
        /*0050*/ 	.short	0x0000
        /*0052*/ 	.short	0x0000
        /*0054*/ 	.byte	0x00, 0xf5, 0x21, 0x00


	//----- nvinfo : EIATTR_SPARSE_MMA_MASK
	.align		4
.L_23:
        /*0058*/ 	.byte	0x03, 0x50
        /*005a*/ 	.short	0x0000


	//----- nvinfo : EIATTR_MAXREG_COUNT
	.align		4
        /*005c*/ 	.byte	0x03, 0x1b
        /*005e*/ 	.short	0x00ff


	//----- nvinfo : EIATTR_MERCURY_ISA_VERSION
	.align		4
        /*0060*/ 	.byte	0x03, 0x5f
        /*0062*/ 	.short	0x0101


	//----- nvinfo : EIATTR_VRC_CTA_INIT_COUNT
	.align		4
        /*0064*/ 	.byte	0x02, 0x4a
	.zero		1
	.zero		1


	//----- nvinfo : EIATTR_EXIT_INSTR_OFFSETS
	.align		4
        /*0068*/ 	.byte	0x04, 0x1c
        /*006a*/ 	.short	(.L_25 - .L_24)


	//   ....[0]....
.L_24:
        /*006c*/ 	.word	0x000003a0


	//   ....[1]....
        /*0070*/ 	.word	0x000007b0


	//   ....[2]....
        /*0074*/ 	.word	0x00000820


	//----- nvinfo : EIATTR_CRS_STACK_SIZE
	.align		4
.L_25:
        /*0078*/ 	.byte	0x04, 0x1e
        /*007a*/ 	.short	(.L_27 - .L_26)
.L_26:
        /*007c*/ 	.word	0x00000000


	//----- nvinfo : EIATTR_CBANK_PARAM_SIZE
	.align		4
.L_27:
        /*0080*/ 	.byte	0x03, 0x19
        /*0082*/ 	.short	0x0020


	//----- nvinfo : EIATTR_PARAM_CBANK
	.align		4
        /*0084*/ 	.byte	0x04, 0x0a
        /*0086*/ 	.short	(.L_29 - .L_28)
	.align		4
.L_28:
        /*0088*/ 	.word	index@(.nv.constant0._Z17merge_many_blocksPiS_S_ii)
        /*008c*/ 	.short	0x0380
        /*008e*/ 	.short	0x0020


	//----- nvinfo : EIATTR_SW_WAR
	.align		4
.L_29:
        /*0090*/ 	.byte	0x04, 0x36
        /*0092*/ 	.short	(.L_31 - .L_30)
.L_30:
        /*0094*/ 	.word	0x00000008
.L_31:


//--------------------- .nv.info._Z5mergePiS_S_ii --------------------------
	.section	.nv.info._Z5mergePiS_S_ii,"",@"SHT_CUDA_INFO"
	.sectionflags	@""
	.align	4


	//----- nvinfo : EIATTR_CUDA_API_VERSION
	.align		4
        /*0000*/ 	.byte	0x04, 0x37
        /*0002*/ 	.short	(.L_33 - .L_32)
.L_32:
        /*0004*/ 	.word	0x00000082


	//----- nvinfo : EIATTR_KPARAM_INFO
	.align		4
.L_33:
        /*0008*/ 	.byte	0x04, 0x17
        /*000a*/ 	.short	(.L_35 - .L_34)
.L_34:
        /*000c*/ 	.word	0x00000000
        /*0010*/ 	.short	0x0004
        /*0012*/ 	.short	0x001c
        /*0014*/ 	.byte	0x00, 0xf0, 0x11, 0x00


	//----- nvinfo : EIATTR_KPARAM_INFO
	.align		4
.L_35:
        /*0018*/ 	.byte	0x04, 0x17
        /*001a*/ 	.short	(.L_37 - .L_36)
.L_36:
        /*001c*/ 	.word	0x00000000
        /*0020*/ 	.short	0x0003
        /*0022*/ 	.short	0x0018
        /*0024*/ 	.byte	0x00, 0xf0, 0x11, 0x00


	//----- nvinfo : EIATTR_KPARAM_INFO
	.align		4
.L_37:
        /*0028*/ 	.byte	0x04, 0x17
        /*002a*/ 	.short	(.L_39 - .L_38)
.L_38:
        /*002c*/ 	.word	0x00000000
        /*0030*/ 	.short	0x0002
        /*0032*/ 	.short	0x0010
        /*0034*/ 	.byte	0x00, 0xf5, 0x21, 0x00


	//----- nvinfo : EIATTR_KPARAM_INFO
	.align		4
.L_39:
        /*0038*/ 	.byte	0x04, 0x17
        /*003a*/ 	.short	(.L_41 - .L_40)
.L_40:
        /*003c*/ 	.word	0x00000000
        /*0040*/ 	.short	0x0001
        /*0042*/ 	.short	0x0008
        /*0044*/ 	.byte	0x00, 0xf5, 0x21, 0x00


	//----- nvinfo : EIATTR_KPARAM_INFO
	.align		4
.L_41:
        /*0048*/ 	.byte	0x04, 0x17
        /*004a*/ 	.short	(.L_43 - .L_42)
.L_42:
        /*004c*/ 	.word	0x00000000
        /*0050*/ 	.short	0x0000
        /*0052*/ 	.short	0x0000
        /*0054*/ 	.byte	0x00, 0xf5, 0x21, 0x00


	//----- nvinfo : EIATTR_SPARSE_MMA_MASK
	.align		4
.L_43:
        /*0058*/ 	.byte	0x03, 0x50
        /*005a*/ 	.short	0x0000


	//----- nvinfo : EIATTR_MAXREG_COUNT
	.align		4
        /*005c*/ 	.byte	0x03, 0x1b
        /*005e*/ 	.short	0x00ff


	//----- nvinfo : EIATTR_MERCURY_ISA_VERSION
	.align		4
        /*0060*/ 	.byte	0x03, 0x5f
        /*0062*/ 	.short	0x0101


	//----- nvinfo : EIATTR_VRC_CTA_INIT_COUNT
	.align		4
        /*0064*/ 	.byte	0x02, 0x4a
	.zero		1
	.zero		1


	//----- nvinfo : EIATTR_EXIT_INSTR_OFFSETS
	.align		4
        /*0068*/ 	.byte	0x04, 0x1c
        /*006a*/ 	.short	(.L_45 - .L_44)


	//   ....[0]....
.L_44:
        /*006c*/ 	.word	0x00000440


	//   ....[1]....
        /*0070*/ 	.word	0x00000490


	//----- nvinfo : EIATTR_CRS_STACK_SIZE
	.align		4
.L_45:
        /*0074*/ 	.byte	0x04, 0x1e
        /*0076*/ 	.short	(.L_47 - .L_46)
.L_46:
        /*0078*/ 	.word	0x00000000


	//----- nvinfo : EIATTR_CBANK_PARAM_SIZE
	.align		4
.L_47:
        /*007c*/ 	.byte	0x03, 0x19
        /*007e*/ 	.short	0x0020


	//----- nvinfo : EIATTR_PARAM_CBANK
	.align		4
        /*0080*/ 	.byte	0x04, 0x0a
        /*0082*/ 	.short	(.L_49 - .L_48)
	.align		4
.L_48:
        /*0084*/ 	.word	index@(.nv.constant0._Z5mergePiS_S_ii)
        /*0088*/ 	.short	0x0380
        /*008a*/ 	.short	0x0020


	//----- nvinfo : EIATTR_SW_WAR
	.align		4
.L_49:
        /*008c*/ 	.byte	0x04, 0x36
        /*008e*/ 	.short	(.L_51 - .L_50)
.L_50:
        /*0090*/ 	.word	0x00000008
.L_51:


//--------------------- .nv.callgraph             --------------------------
	.section	.nv.callgraph,"",@"SHT_CUDA_CALLGRAPH"
	.align	4
	.sectionentsize	8
	.align		4
        /*0000*/ 	.word	0x00000000
	.align		4
        /*0004*/ 	.word	0xffffffff
	.align		4
        /*0008*/ 	.word	0x00000000
	.align		4
        /*000c*/ 	.word	0xfffffffe
	.align		4
        /*0010*/ 	.word	0x00000000
	.align		4
        /*0014*/ 	.word	0xfffffffd
	.align		4
        /*0018*/ 	.word	0x00000000
	.align		4
        /*001c*/ 	.word	0xfffffffc


//--------------------- .text._Z17merge_many_blocksPiS_S_ii --------------------------
	.section	.text._Z17merge_many_blocksPiS_S_ii,"ax",@progbits
	.align	128
        .global         _Z17merge_many_blocksPiS_S_ii
        .type           _Z17merge_many_blocksPiS_S_ii,@function
        .size           _Z17merge_many_blocksPiS_S_ii,(.L_x_26 - _Z17merge_many_blocksPiS_S_ii)
        .other          _Z17merge_many_blocksPiS_S_ii,@"STO_CUDA_ENTRY STV_DEFAULT"
_Z17merge_many_blocksPiS_S_ii:
.text._Z17merge_many_blocksPiS_S_ii:
[----:B------:R-:W-:Y:S01]  /*0000*/  LDC R1, c[0x0][0x37c] ;  /* 0x0000df00ff017b82 */ /* 0x000fe20000000800 */
[----:B------:R-:W0:Y:S07]  /*0010*/  LDCU UR4, c[0x0][0x370] ;  /* 0x00006e00ff0477ac */ /* 0x000e2e0008000800 */
[----:B------:R-:W1:Y:S01]  /*0020*/  LDC.64 R8, c[0x0][0x398] ;  /* 0x0000e600ff087b82 */ /* 0x000e620000000a00 */
[----:B------:R-:W2:Y:S01]  /*0030*/  LDCU.64 UR8, c[0x0][0x358] ;  /* 0x00006b00ff0877ac */ /* 0x000ea20008000a00 */
[----:B0-----:R-:W0:Y:S08]  /*0040*/  I2F.U32.RP R0, UR4 ;  /* 0x0000000400007d06 */ /* 0x001e300008209000 */
[----:B0-----:R-:W0:Y:S02]  /*0050*/  MUFU.RCP R0, R0 ;  /* 0x0000000000007308 */ /* 0x001e240000001000 */
[----:B0-----:R-:W-:-:S06]  /*0060*/  VIADD R2, R0, 0xffffffe ;  /* 0x0ffffffe00027836 */ /* 0x001fcc0000000000 */
[----:B------:R0:W3:Y:S02]  /*0070*/  F2I.FTZ.U32.TRUNC.NTZ R3, R2 ;  /* 0x0000000200037305 */ /* 0x0000e4000021f000 */
[----:B0-----:R-:W-:Y:S02]  /*0080*/  IMAD.MOV.U32 R2, RZ, RZ, RZ ;  /* 0x000000ffff027224 */ /* 0x001fe400078e00ff */
[----:B---3--:R-:W-:-:S04]  /*0090*/  IMAD.MOV R5, RZ, RZ, -R3 ;  /* 0x000000ffff057224 */ /* 0x008fc800078e0a03 */
[----:B------:R-:W-:-:S04]  /*00a0*/  IMAD R5, R5, UR4, RZ ;  /* 0x0000000405057c24 */ /* 0x000fc8000f8e02ff */
[----:B------:R-:W-:Y:S01]  /*00b0*/  IMAD.HI.U32 R3, R3, R5, R2 ;  /* 0x0000000503037227 */ /* 0x000fe200078e0002 */
[----:B------:R-:W-:-:S05]  /*00c0*/  LOP3.LUT R5, RZ, UR4, RZ, 0x33, !PT ;  /* 0x00000004ff057c12 */ /* 0x000fca000f8e33ff */
[----:B-1----:R-:W-:-:S04]  /*00d0*/  IMAD.HI.U32 R4, R3, R8, RZ ;  /* 0x0000000803047227 */ /* 0x002fc800078e00ff */
[----:B------:R-:W-:-:S04]  /*00e0*/  IMAD.HI.U32 R6, R3, R9, RZ ;  /* 0x0000000903067227 */ /* 0x000fc800078e00ff */
[----:B------:R-:W-:Y:S02]  /*00f0*/  IMAD.MOV R3, RZ, RZ, -R4 ;  /* 0x000000ffff037224 */ /* 0x000fe400078e0a04 */
[----:B------:R-:W-:Y:S02]  /*0100*/  IMAD.MOV R0, RZ, RZ, -R6 ;  /* 0x000000ffff007224 */ /* 0x000fe400078e0a06 */
[----:B------:R-:W-:Y:S02]  /*0110*/  IMAD R2, R3, UR4, R8 ;  /* 0x0000000403027c24 */ /* 0x000fe4000f8e0208 */
[----:B------:R-:W-:Y:S02]  /*0120*/  IMAD R3, R0, UR4, R9 ;  /* 0x0000000400037c24 */ /* 0x000fe4000f8e0209 */
[----:B------:R-:W0:Y:S01]  /*0130*/  S2R R0, SR_TID.X ;  /* 0x0000000000007919 */ /* 0x000e220000002100 */
[----:B------:R-:W-:Y:S02]  /*0140*/  ISETP.GE.U32.AND P2, PT, R2, UR4, PT ;  /* 0x0000000402007c0c */ /* 0x000fe4000bf46070 */
[----:B------:R-:W-:-:S11]  /*0150*/  ISETP.GE.U32.AND P3, PT, R3, UR4, PT ;  /* 0x0000000403007c0c */ /* 0x000fd6000bf66070 */
[----:B------:R-:W-:Y:S01]  /*0160*/  @P2 VIADD R2, R2, -UR4 ;  /* 0x8000000402022c36 */ /* 0x000fe20008000000 */
[----:B------:R-:W-:Y:S01]  /*0170*/  @P2 IADD3 R4, PT, PT, R4, 0x1, RZ ;  /* 0x0000000104042810 */ /* 0x000fe20007ffe0ff */
[----:B------:R-:W-:Y:S01]  /*0180*/  @P3 VIADD R3, R3, -UR4 ;  /* 0x8000000403033c36 */ /* 0x000fe20008000000 */
[----:B------:R-:W-:Y:S01]  /*0190*/  ISETP.NE.U32.AND P2, PT, RZ, UR4, PT ;  /* 0x00000004ff007c0c */ /* 0x000fe2000bf45070 */
[----:B------:R-:W-:Y:S01]  /*01a0*/  @P3 VIADD R6, R6, 0x1 ;  /* 0x0000000106063836 */ /* 0x000fe20000000000 */
[----:B------:R-:W-:Y:S02]  /*01b0*/  ISETP.GE.U32.AND P0, PT, R2, UR4, PT ;  /* 0x0000000402007c0c */ /* 0x000fe4000bf06070 */
[----:B------:R-:W-:-:S11]  /*01c0*/  ISETP.GE.U32.AND P1, PT, R3, UR4, PT ;  /* 0x0000000403007c0c */ /* 0x000fd6000bf26070 */
[----:B------:R-:W-:Y:S02]  /*01d0*/  @P0 VIADD R4, R4, 0x1 ;  /* 0x0000000104040836 */ /* 0x000fe40000000000 */
[----:B------:R-:W-:-:S03]  /*01e0*/  @P1 VIADD R6, R6, 0x1 ;  /* 0x0000000106061836 */ /* 0x000fc60000000000 */
[C---:B------:R-:W-:Y:S02]  /*01f0*/  SEL R3, R5.reuse, R4, !P2 ;  /* 0x0000000405037207 */ /* 0x040fe40005000000 */
[----:B------:R-:W-:Y:S02]  /*0200*/  SEL R5, R5, R6, !P2 ;  /* 0x0000000605057207 */ /* 0x000fe40005000000 */
[C---:B0-----:R-:W-:Y:S02]  /*0210*/  ISETP.GE.U32.AND P0, PT, R0.reuse, R3, PT ;  /* 0x000000030000720c */ /* 0x041fe40003f06070 */
[----:B------:R-:W-:-:S11]  /*0220*/  ISETP.GE.U32.AND P1, PT, R0, R5, PT ;  /* 0x000000050000720c */ /* 0x000fd60003f26070 */
[----:B------:R-:W0:Y:S01]  /*0230*/  @!P0 S2R R7, SR_CTAID.X ;  /* 0x0000000000078919 */ /* 0x000e220000002500 */
[----:B------:R-:W1:Y:S01]  /*0240*/  @!P0 LDC.64 R8, c[0x0][0x380] ;  /* 0x0000e000ff088b82 */ /* 0x000e620000000a00 */
[----:B------:R-:W3:Y:S07]  /*0250*/  @!P1 S2R R13, SR_CTAID.X ;  /* 0x00000000000d9919 */ /* 0x000eee0000002500 */
[----:B------:R-:W4:Y:S01]  /*0260*/  @!P1 LDC.64 R10, c[0x0][0x380] ;  /* 0x0000e000ff0a9b82 */ /* 0x000f220000000a00 */
[----:B0-----:R-:W-:-:S02]  /*0270*/  @!P0 IMAD R7, R3, R7, R0 ;  /* 0x0000000703078224 */ /* 0x001fc400078e0200 */
[----:B---3--:R-:W-:Y:S02]  /*0280*/  @!P1 IMAD R13, R5, R13, R0 ;  /* 0x0000000d050d9224 */ /* 0x008fe400078e0200 */
[----:B-1----:R-:W-:-:S04]  /*0290*/  @!P0 IMAD.WIDE.U32 R8, R7, 0x4, R8 ;  /* 0x0000000407088825 */ /* 0x002fc800078e0008 */
[----:B----4-:R-:W-:Y:S02]  /*02a0*/  @!P1 IMAD.WIDE.U32 R10, R13, 0x4, R10 ;  /* 0x000000040d0a9825 */ /* 0x010fe400078e000a */
[----:B--2---:R-:W2:Y:S04]  /*02b0*/  @!P0 LDG.E R8, desc[UR8][R8.64] ;  /* 0x0000000808088981 */ /* 0x004ea8000c1e1900 */
[----:B------:R-:W3:Y:S01]  /*02c0*/  @!P1 LDG.E R10, desc[UR8][R10.64] ;  /* 0x000000080a0a9981 */ /* 0x000ee2000c1e1900 */
[----:B------:R-:W-:Y:S01]  /*02d0*/  @!P1 MOV R4, 0x400 ;  /* 0x0000040000049802 */ /* 0x000fe20000000f00 */
[----:B------:R-:W-:Y:S01]  /*02e0*/  IMAD.IADD R7, R3, 0x1, R5 ;  /* 0x0000000103077824 */ /* 0x000fe200078e0205 */
[----:B------:R-:W-:Y:S01]  /*02f0*/  @!P0 MOV R2, 0x400 ;  /* 0x0000040000028802 */ /* 0x000fe20000000f00 */
[----:B------:R-:W0:Y:S02]  /*0300*/  @!P0 S2R R13, SR_CgaCtaId ;  /* 0x00000000000d8919 */ /* 0x000e240000008800 */
[----:B------:R-:W-:Y:S01]  /*0310*/  @!P1 VIADD R4, R4, 0x1000 ;  /* 0x0000100004049836 */ /* 0x000fe20000000000 */
[----:B------:R-:W-:Y:S01]  /*0320*/  ISETP.GE.AND P2, PT, R0, R7, PT ;  /* 0x000000070000720c */ /* 0x000fe20003f46270 */
[----:B------:R-:W1:Y:S01]  /*0330*/  @!P1 S2R R15, SR_CgaCtaId ;  /* 0x00000000000f9919 */ /* 0x000e620000008800 */
[----:B0-----:R-:W-:-:S02]  /*0340*/  @!P0 LEA R13, R13, R2, 0x18 ;  /* 0x000000020d0d8211 */ /* 0x001fc400078ec0ff */
[----:B-1----:R-:W-:Y:S02]  /*0350*/  @!P1 LEA R15, R15, R4, 0x18 ;  /* 0x000000040f0f9211 */ /* 0x002fe400078ec0ff */
[----:B------:R-:W-:-:S03]  /*0360*/  @!P0 LEA R13, R0, R13, 0x2 ;  /* 0x0000000d000d8211 */ /* 0x000fc600078e10ff */
[----:B------:R-:W-:Y:S02]  /*0370*/  @!P1 IMAD R15, R0, 0x4, R15 ;  /* 0x00000004000f9824 */ /* 0x000fe400078e020f */
[----:B--2---:R0:W-:Y:S04]  /*0380*/  @!P0 STS [R13], R8 ;  /* 0x000000080d008388 */ /* 0x0041e80000000800 */
[----:B---3--:R0:W-:Y:S01]  /*0390*/  @!P1 STS [R15], R10 ;  /* 0x0000000a0f009388 */ /* 0x0081e20000000800 */
[----:B------:R-:W-:Y:S05]  /*03a0*/  @P2 EXIT ;  /* 0x000000000000294d */ /* 0x000fea0003800000 */
[C---:B------:R-:W-:Y:S01]  /*03b0*/  IMAD.IADD R2, R0.reuse, 0x1, -R3 ;  /* 0x0000000100027824 */ /* 0x040fe200078e0a03 */
[----:B------:R-:W-:Y:S01]  /*03c0*/  ISETP.GT.AND P0, PT, R0, R3, PT ;  /* 0x000000030000720c */ /* 0x000fe20003f04270 */
[----:B------:R-:W-:Y:S01]  /*03d0*/  BSSY.RECONVERGENT B1, `(.L_x_0) ;  /* 0x000002c000017945 */ /* 0x000fe20003800200 */
[----:B------:R-:W-:Y:S02]  /*03e0*/  VIMNMX R9, PT, PT, R3, R0, PT ;  /* 0x0000000003097248 */ /* 0x000fe40003fe0100 */
[----:B------:R-:W-:-:S05]  /*03f0*/  SEL R2, R2, RZ, P0 ;  /* 0x000000ff02027207 */ /* 0x000fca0000000000 */
[----:B------:R-:W-:-:S07]  /*0400*/  IMAD.MOV.U32 R4, RZ, RZ, R2 ;  /* 0x000000ffff047224 */ /* 0x000fce00078e0002 */
.L_x_7:
[----:B------:R-:W-:Y:S01]  /*0410*/  BSSY.RECONVERGENT B2, `(.L_x_1) ;  /* 0x000001e000027945 */ /* 0x000fe20003800200 */
.L_x_5:
[----:B------:R-:W-:Y:S01]  /*0420*/  IMAD.IADD R6, R9, 0x1, -R2 ;  /* 0x0000000109067824 */ /* 0x000fe200078e0a02 */
[----:B------:R-:W-:Y:S04]  /*0430*/  BSSY.RELIABLE B0, `(.L_x_2) ;  /* 0x0000019000007945 */ /* 0x000fe80003800100 */
[----:B------:R-:W-:-:S04]  /*0440*/  IABS R6, R6 ;  /* 0x0000000600067213 */ /* 0x000fc80000000000 */
[----:B------:R-:W-:-:S04]  /*0450*/  LEA.HI R6, R6, R6, RZ, 0x1 ;  /* 0x0000000606067211 */ /* 0x000fc800078f08ff */
[----:B------:R-:W-:-:S04]  /*0460*/  SHF.R.S32.HI R6, RZ, 0x1, R6 ;  /* 0x00000001ff067819 */ /* 0x000fc80000011406 */
[----:B0-----:R-:W-:Y:S01]  /*0470*/  IADD3 R10, PT, PT, R9, -R6, RZ ;  /* 0x80000006090a7210 */ /* 0x001fe20007ffe0ff */
[----:B------:R-:W-:-:S05]  /*0480*/  IMAD.IADD R8, R4, 0x1, R6 ;  /* 0x0000000104087824 */ /* 0x000fca00078e0206 */
[----:B------:R-:W-:-:S04]  /*0490*/  ISETP.GT.AND P0, PT, R8, R5, PT ;  /* 0x000000050800720c */ /* 0x000fc80003f04270 */
[----:B------:R-:W-:-:S13]  /*04a0*/  ISETP.LT.OR P0, PT, R10, RZ, P0 ;  /* 0x000000ff0a00720c */ /* 0x000fda0000701670 */
[----:B------:R-:W-:Y:S05]  /*04b0*/  @P0 BRA `(.L_x_3) ;  /* 0x0000000000400947 */ /* 0x000fea0003800000 */
[----:B------:R-:W0:Y:S01]  /*04c0*/  S2UR UR5, SR_CgaCtaId ;  /* 0x00000000000579c3 */ /* 0x000e220000008800 */
[----:B------:R-:W-:Y:S01]  /*04d0*/  ISETP.NE.AND P0, PT, R8, RZ, PT ;  /* 0x000000ff0800720c */ /* 0x000fe20003f05270 */
[----:B------:R-:W-:Y:S02]  /*04e0*/  UMOV UR4, 0x400 ;  /* 0x0000040000047882 */ /* 0x000fe40000000000 */
[----:B------:R-:W-:Y:S01]  /*04f0*/  UIADD3 UR6, UPT, UPT, UR4, 0x1000, URZ ;  /* 0x0000100004067890 */ /* 0x000fe2000fffe0ff */
[----:B------:R-:W-:Y:S01]  /*0500*/  ISETP.EQ.OR P0, PT, R10, R3, !P0 ;  /* 0x000000030a00720c */ /* 0x000fe20004702670 */
[----:B0-----:R-:W-:Y:S02]  /*0510*/  ULEA UR4, UR5, UR4, 0x18 ;  /* 0x0000000405047291 */ /* 0x001fe4000f8ec0ff */
[----:B------:R-:W-:-:S04]  /*0520*/  ULEA UR6, UR5, UR6, 0x18 ;  /* 0x0000000605067291 */ /* 0x000fc8000f8ec0ff */
[----:B------:R-:W-:Y:S02]  /*0530*/  LEA R12, R10, UR4, 0x2 ;  /* 0x000000040a0c7c11 */ /* 0x000fe4000f8e10ff */
[----:B------:R-:W-:-:S04]  /*0540*/  LEA R13, R8, UR6, 0x2 ;  /* 0x00000006080d7c11 */ /* 0x000fc8000f8e10ff */
[----:B------:R-:W-:Y:S05]  /*0550*/  @P0 BREAK.RELIABLE B0 ;  /* 0x0000000000000942 */ /* 0x000fea0003800100 */
[----:B------:R-:W-:Y:S05]  /*0560*/  @P0 BRA `(.L_x_4) ;  /* 0x0000000000200947 */ /* 0x000fea0003800000 */
[----:B------:R-:W-:Y:S04]  /*0570*/  LDS R6, [R12] ;  /* 0x000000000c067984 */ /* 0x000fe80000000800 */
[----:B------:R-:W0:Y:S02]  /*0580*/  LDS R11, [R13+-0x4] ;  /* 0xfffffc000d0b7984 */ /* 0x000e240000000800 */
[----:B0-----:R-:W-:-:S13]  /*0590*/  ISETP.GT.AND P0, PT, R6, R11, PT ;  /* 0x0000000b0600720c */ /* 0x001fda0003f04270 */
[----:B------:R-:W-:Y:S05]  /*05a0*/  @P0 BREAK.RELIABLE B0 ;  /* 0x0000000000000942 */ /* 0x000fea0003800100 */
[----:B------:R-:W-:Y:S05]  /*05b0*/  @P0 BRA `(.L_x_4) ;  /* 0x00000000000c0947 */ /* 0x000fea0003800000 */
.L_x_3:
[----:B------:R-:W-:Y:S05]  /*05c0*/  BSYNC.RELIABLE B0 ;  /* 0x0000000000007941 */ /* 0x000fea0003800100 */
.L_x_2:
[----:B------:R-:W-:Y:S01]  /*05d0*/  VIADD R2, R10, 0x1 ;  /* 0x000000010a027836 */ /* 0x000fe20000000000 */
[----:B------:R-:W-:Y:S06]  /*05e0*/  BRA `(.L_x_5) ;  /* 0xfffffffc008c7947 */ /* 0x000fec000383ffff */
.L_x_4:
[----:B------:R-:W-:Y:S05]  /*05f0*/  BSYNC.RECONVERGENT B2 ;  /* 0x0000000000027941 */ /* 0x000fea0003800200 */
.L_x_1:
[----:B------:R-:W-:-:S04]  /*0600*/  ISETP.NE.AND P0, PT, R10, RZ, PT ;  /* 0x000000ff0a00720c */ /* 0x000fc80003f05270 */
[----:B------:R-:W-:-:S13]  /*0610*/  ISETP.EQ.OR P0, PT, R8, R5, !P0 ;  /* 0x000000050800720c */ /* 0x000fda0004702670 */
[----:B------:R-:W-:Y:S05]  /*0620*/  @P0 BRA `(.L_x_6) ;  /* 0x0000000000180947 */ /* 0x000fea0003800000 */
[----:B------:R-:W-:Y:S04]  /*0630*/  LDS R4, [R12+-0x4] ;  /* 0xfffffc000c047984 */ /* 0x000fe80000000800 */
[----:B------:R-:W0:Y:S02]  /*0640*/  LDS R9, [R13] ;  /* 0x000000000d097984 */ /* 0x000e240000000800 */
[----:B0-----:R-:W-:-:S13]  /*0650*/  ISETP.GT.AND P0, PT, R4, R9, PT ;  /* 0x000000090400720c */ /* 0x001fda0003f04270 */
[----:B------:R-:W-:Y:S02]  /*0660*/  @P0 VIADD R9, R10, 0xffffffff ;  /* 0xffffffff0a090836 */ /* 0x000fe40000000000 */
[----:B------:R-:W-:Y:S01]  /*0670*/  @P0 VIADD R4, R8, 0x1 ;  /* 0x0000000108040836 */ /* 0x000fe20000000000 */
[----:B------:R-:W-:Y:S06]  /*0680*/  @P0 BRA `(.L_x_7) ;  /* 0xfffffffc00600947 */ /* 0x000fec000383ffff */
.L_x_6:
[----:B------:R-:W-:Y:S05]  /*0690*/  BSYNC.RECONVERGENT B1 ;  /* 0x0000000000017941 */ /* 0x000fea0003800200 */
.L_x_0:
[----:B------:R-:W-:Y:S05]  /*06a0*/  WARPSYNC.ALL ;  /* 0x0000000000007948 */ /* 0x000fea0003800000 */
[----:B------:R-:W-:Y:S01]  /*06b0*/  ISETP.GE.AND P0, PT, R10, R3, PT ;  /* 0x000000030a00720c */ /* 0x000fe20003f06270 */
[----:B------:R-:W-:-:S12]  /*06c0*/  BSSY.RECONVERGENT B1, `(.L_x_8) ;  /* 0x0000010000017945 */ /* 0x000fd80003800200 */
[----:B------:R0:W1:Y:S01]  /*06d0*/  @P0 LDS R9, [R13] ;  /* 0x000000000d090984 */ /* 0x0000620000000800 */
[----:B------:R-:W-:Y:S05]  /*06e0*/  @P0 BRA `(.L_x_9) ;  /* 0x0000000000340947 */ /* 0x000fea0003800000 */
[----:B------:R-:W-:-:S13]  /*06f0*/  ISETP.NE.AND P0, PT, R8, R5, PT ;  /* 0x000000050800720c */ /* 0x000fda0003f05270 */
[----:B------:R2:W3:Y:S01]  /*0700*/  @!P0 LDS R5, [R12] ;  /* 0x000000000c058984 */ /* 0x0004e20000000800 */
[----:B------:R-:W-:Y:S05]  /*0710*/  @!P0 BRA `(.L_x_10) ;  /* 0x0000000000108947 */ /* 0x000fea0003800000 */
[----:B---3--:R-:W-:Y:S04]  /*0720*/  LDS R5, [R12] ;  /* 0x000000000c057984 */ /* 0x008fe80000000800 */
[----:B-1----:R-:W1:Y:S02]  /*0730*/  LDS R9, [R13] ;  /* 0x000000000d097984 */ /* 0x002e640000000800 */
[----:B-1----:R-:W-:-:S13]  /*0740*/  ISETP.GT.AND P0, PT, R5, R9, PT ;  /* 0x000000090500720c */ /* 0x002fda0003f04270 */
[----:B------:R-:W-:Y:S05]  /*0750*/  @P0 BRA `(.L_x_9) ;  /* 0x0000000000180947 */ /* 0x000fea0003800000 */
.L_x_10:
[----:B------:R-:W4:Y:S08]  /*0760*/  S2UR UR4, SR_CTAID.X ;  /* 0x00000000000479c3 */ /* 0x000f300000002500 */
[----:B------:R-:W5:Y:S01]  /*0770*/  LDC.64 R2, c[0x0][0x390] ;  /* 0x0000e400ff027b82 */ /* 0x000f620000000a00 */
[----:B----4-:R-:W-:-:S04]  /*0780*/  IMAD R7, R7, UR4, R0 ;  /* 0x0000000407077c24 */ /* 0x010fc8000f8e0200 */
[----:B-----5:R-:W-:-:S05]  /*0790*/  IMAD.WIDE.U32 R2, R7, 0x4, R2 ;  /* 0x0000000407027825 */ /* 0x020fca00078e0002 */
[----:B---3--:R-:W-:Y:S01]  /*07a0*/  STG.E desc[UR8][R2.64], R5 ;  /* 0x0000000502007986 */ /* 0x008fe2000c101908 */
[----:B------:R-:W-:Y:S05]  /*07b0*/  EXIT ;  /* 0x000000000000794d */ /* 0x000fea0003800000 */
.L_x_9:
[----:B------:R-:W-:Y:S05]  /*07c0*/  BSYNC.RECONVERGENT B1 ;  /* 0x0000000000017941 */ /* 0x000fea0003800200 */
.L_x_8:
[----:B------:R-:W3:Y:S08]  /*07d0*/  S2UR UR4, SR_CTAID.X ;  /* 0x00000000000479c3 */ /* 0x000ef00000002500 */
[----:B------:R-:W4:Y:S01]  /*07e0*/  LDC.64 R2, c[0x0][0x390] ;  /* 0x0000e400ff027b82 */ /* 0x000f220000000a00 */
[----:B---3--:R-:W-:-:S04]  /*07f0*/  IMAD R7, R7, UR4, R0 ;  /* 0x0000000407077c24 */ /* 0x008fc8000f8e0200 */
[----:B----4-:R-:W-:-:S05]  /*0800*/  IMAD.WIDE.U32 R2, R7, 0x4, R2 ;  /* 0x0000000407027825 */ /* 0x010fca00078e0002 */
[----:B-1----:R-:W-:Y:S01]  /*0810*/  STG.E desc[UR8][R2.64], R9 ;  /* 0x0000000902007986 */ /* 0x002fe2000c101908 */
[----:B------:R-:W-:Y:S05]  /*0820*/  EXIT ;  /* 0x000000000000794d */ /* 0x000fea0003800000 */
.L_x_11:
[----:B------:R-:W-:-:S00]  /*0830*/  BRA `(.L_x_11) ;  /* 0xfffffffc00fc7947 */ /* 0x000fc0000383ffff */
[----:B------:R-:W-:-:S00]  /*0840*/  NOP ;  /* 0x0000000000007918 */ /* 0x000fc00000000000 */
        /* <DEDUP_REMOVED lines=11> */
.L_x_26:


//--------------------- .text._Z5mergePiS_S_ii    --------------------------
	.section	.text._Z5mergePiS_S_ii,"ax",@progbits
	.align	128
        .global         _Z5mergePiS_S_ii
        .type           _Z5mergePiS_S_ii,@function
        .size           _Z5mergePiS_S_ii,(.L_x_27 - _Z5mergePiS_S_ii)
        .other          _Z5mergePiS_S_ii,@"STO_CUDA_ENTRY STV_DEFAULT"
_Z5mergePiS_S_ii:
.text._Z5mergePiS_S_ii:
[----:B------:R-:W-:Y:S01]  /*0000*/  LDC R1, c[0x0][0x37c] ;  /* 0x0000df00ff017b82 */ /* 0x000fe20000000800 */
[----:B------:R-:W0:Y:S01]  /*0010*/  S2R R0, SR_TID.X ;  /* 0x0000000000007919 */ /* 0x000e220000002100 */
[----:B------:R-:W0:Y:S06]  /*0020*/  LDCU UR6, c[0x0][0x398] ;  /* 0x00007300ff0677ac */ /* 0x000e2c0008000800 */
[----:B------:R-:W1:Y:S01]  /*0030*/  LDC R18, c[0x0][0x398] ;  /* 0x0000e600ff127b82 */ /* 0x000e620000000800 */
[----:B------:R-:W-:Y:S01]  /*0040*/  BSSY.RECONVERGENT B1, `(.L_x_12) ;  /* 0x000002e000017945 */ /* 0x000fe20003800200 */
[----:B------:R-:W2:Y:S06]  /*0050*/  LDCU.64 UR4, c[0x0][0x358] ;  /* 0x00006b00ff0477ac */ /* 0x000eac0008000a00 */
[----:B------:R-:W3:Y:S08]  /*0060*/  LDC R16, c[0x0][0x39c] ;  /* 0x0000e700ff107b82 */ /* 0x000ef00000000800 */
[----:B------:R-:W4:Y:S08]  /*0070*/  LDC.64 R2, c[0x0][0x380] ;  /* 0x0000e000ff027b82 */ /* 0x000f300000000a00 */
[----:B------:R-:W1:Y:S01]  /*0080*/  LDC.64 R4, c[0x0][0x388] ;  /* 0x0000e200ff047b82 */ /* 0x000e620000000a00 */
[C---:B0-----:R-:W-:Y:S01]  /*0090*/  VIADD R6, R0.reuse, -UR6 ;  /* 0x8000000600067c36 */ /* 0x041fe20008000000 */
[----:B------:R-:W-:-:S02]  /*00a0*/  ISETP.GT.AND P0, PT, R0, UR6, PT ;  /* 0x0000000600007c0c */ /* 0x000fc4000bf04270 */
[----:B------:R-:W-:Y:S02]  /*00b0*/  VIMNMX R13, PT, PT, R0, UR6, PT ;  /* 0x00000006000d7c48 */ /* 0x000fe4000bfe0100 */
[----:B------:R-:W-:-:S05]  /*00c0*/  SEL R12, R6, RZ, P0 ;  /* 0x000000ff060c7207 */ /* 0x000fca0000000000 */
[----:B--2---:R-:W-:-:S07]  /*00d0*/  IMAD.MOV.U32 R14, RZ, RZ, R12 ;  /* 0x000000ffff0e7224 */ /* 0x004fce00078e000c */
.L_x_19:
[----:B------:R-:W-:Y:S01]  /*00e0*/  BSSY.RECONVERGENT B2, `(.L_x_13) ;  /* 0x0000019000027945 */ /* 0x000fe20003800200 */
.L_x_17:
[----:B------:R-:W-:Y:S01]  /*00f0*/  IMAD.IADD R6, R13, 0x1, -R12 ;  /* 0x000000010d067824 */ /* 0x000fe200078e0a0c */
[----:B------:R-:W-:Y:S04]  /*0100*/  BSSY.RELIABLE B0, `(.L_x_14) ;  /* 0x0000014000007945 */ /* 0x000fe80003800100 */
[----:B------:R-:W-:-:S04]  /*0110*/  IABS R6, R6 ;  /* 0x0000000600067213 */ /* 0x000fc80000000000 */
[----:B------:R-:W-:-:S04]  /*0120*/  LEA.HI R6, R6, R6, RZ, 0x1 ;  /* 0x0000000606067211 */ /* 0x000fc800078f08ff */
[----:B------:R-:W-:-:S05]  /*0130*/  SHF.R.S32.HI R6, RZ, 0x1, R6 ;  /* 0x00000001ff067819 */ /* 0x000fca0000011406 */
[--C-:B------:R-:W-:Y:S02]  /*0140*/  IMAD.IADD R17, R14, 0x1, R6.reuse ;  /* 0x000000010e117824 */ /* 0x100fe400078e0206 */
[----:B------:R-:W-:-:S03]  /*0150*/  IMAD.IADD R19, R13, 0x1, -R6 ;  /* 0x000000010d137824 */ /* 0x000fc600078e0a06 */
[----:B---3--:R-:W-:-:S04]  /*0160*/  ISETP.GT.AND P0, PT, R17, R16, PT ;  /* 0x000000101100720c */ /* 0x008fc80003f04270 */
[----:B------:R-:W-:-:S13]  /*0170*/  ISETP.LT.OR P0, PT, R19, RZ, P0 ;  /* 0x000000ff1300720c */ /* 0x000fda0000701670 */
[----:B------:R-:W-:Y:S05]  /*0180*/  @P0 BRA `(.L_x_15) ;  /* 0x00000000002c0947 */ /* 0x000fea0003800000 */
[----:B------:R-:W-:Y:S01]  /*0190*/  ISETP.NE.AND P0, PT, R17, RZ, PT ;  /* 0x000000ff1100720c */ /* 0x000fe20003f05270 */
[----:B----4-:R-:W-:-:S03]  /*01a0*/  IMAD.WIDE.U32 R6, R19, 0x4, R2 ;  /* 0x0000000413067825 */ /* 0x010fc600078e0002 */
[----:B-1----:R-:W-:Y:S01]  /*01b0*/  ISETP.EQ.OR P0, PT, R19, R18, !P0 ;  /* 0x000000121300720c */ /* 0x002fe20004702670 */
[----:B------:R-:W-:-:S12]  /*01c0*/  IMAD.WIDE R8, R17, 0x4, R4 ;  /* 0x0000000411087825 */ /* 0x000fd800078e0204 */
[----:B------:R-:W-:Y:S05]  /*01d0*/  @P0 BREAK.RELIABLE B0 ;  /* 0x0000000000000942 */ /* 0x000fea0003800100 */
[----:B------:R-:W-:Y:S05]  /*01e0*/  @P0 BRA `(.L_x_16) ;  /* 0x0000000000200947 */ /* 0x000fea0003800000 */
[----:B------:R-:W2:Y:S04]  /*01f0*/  LDG.E R10, desc[UR4][R6.64] ;  /* 0x00000004060a7981 */ /* 0x000ea8000c1e1900 */
[----:B------:R-:W2:Y:S02]  /*0200*/  LDG.E R11, desc[UR4][R8.64+-0x4] ;  /* 0xfffffc04080b7981 */ /* 0x000ea4000c1e1900 */
[----:B--2---:R-:W-:-:S13]  /*0210*/  ISETP.GT.AND P0, PT, R10, R11, PT ;  /* 0x0000000b0a00720c */ /* 0x004fda0003f04270 */
[----:B------:R-:W-:Y:S05]  /*0220*/  @P0 BREAK.RELIABLE B0 ;  /* 0x0000000000000942 */ /* 0x000fea0003800100 */
[----:B------:R-:W-:Y:S05]  /*0230*/  @P0 BRA `(.L_x_16) ;  /* 0x00000000000c0947 */ /* 0x000fea0003800000 */
.L_x_15:
[----:B------:R-:W-:Y:S05]  /*0240*/  BSYNC.RELIABLE B0 ;  /* 0x0000000000007941 */ /* 0x000fea0003800100 */
.L_x_14:
[----:B------:R-:W-:Y:S01]  /*0250*/  VIADD R12, R19, 0x1 ;  /* 0x00000001130c7836 */ /* 0x000fe20000000000 */
[----:B------:R-:W-:Y:S06]  /*0260*/  BRA `(.L_x_17) ;  /* 0xfffffffc00a07947 */ /* 0x000fec000383ffff */
.L_x_16:
[----:B------:R-:W-:Y:S05]  /*0270*/  BSYNC.RECONVERGENT B2 ;  /* 0x0000000000027941 */ /* 0x000fea0003800200 */
.L_x_13:
[----:B------:R-:W-:-:S04]  /*0280*/  ISETP.NE.AND P0, PT, R19, RZ, PT ;  /* 0x000000ff1300720c */ /* 0x000fc80003f05270 */
[----:B------:R-:W-:-:S13]  /*0290*/  ISETP.EQ.OR P0, PT, R17, R16, !P0 ;  /* 0x000000101100720c */ /* 0x000fda0004702670 */
[----:B------:R-:W-:Y:S05]  /*02a0*/  @P0 BRA `(.L_x_18) ;  /* 0x00000000001c0947 */ /* 0x000fea0003800000 */
[----:B------:R-:W-:Y:S01]  /*02b0*/  VIADD R13, R19, 0xffffffff ;  /* 0xffffffff130d7836 */ /* 0x000fe20000000000 */
[----:B------:R-:W2:Y:S03]  /*02c0*/  LDG.E R15, desc[UR4][R8.64] ;  /* 0x00000004080f7981 */ /* 0x000ea6000c1e1900 */
[----:B------:R-:W-:-:S06]  /*02d0*/  IMAD.WIDE.U32 R10, R13, 0x4, R2 ;  /* 0x000000040d0a7825 */ /* 0x000fcc00078e0002 */
[----:B------:R-:W2:Y:S02]  /*02e0*/  LDG.E R10, desc[UR4][R10.64] ;  /* 0x000000040a0a7981 */ /* 0x000ea4000c1e1900 */
[----:B--2---:R-:W-:-:S13]  /*02f0*/  ISETP.GT.AND P0, PT, R10, R15, PT ;  /* 0x0000000f0a00720c */ /* 0x004fda0003f04270 */
[----:B------:R-:W-:Y:S01]  /*0300*/  @P0 VIADD R14, R17, 0x1 ;  /* 0x00000001110e0836 */ /* 0x000fe20000000000 */
[----:B------:R-:W-:Y:S06]  /*0310*/  @P0 BRA `(.L_x_19) ;  /* 0xfffffffc00700947 */ /* 0x000fec000383ffff */
.L_x_18:
[----:B------:R-:W-:Y:S05]  /*0320*/  BSYNC.RECONVERGENT B1 ;  /* 0x0000000000017941 */ /* 0x000fea0003800200 */
.L_x_12:
[----:B------:R-:W-:Y:S05]  /*0330*/  WARPSYNC.ALL ;  /* 0x0000000000007948 */ /* 0x000fea0003800000 */
[----:B------:R-:W-:Y:S01]  /*0340*/  ISETP.GE.AND P0, PT, R19, R18, PT ;  /* 0x000000121300720c */ /* 0x000fe20003f06270 */
[----:B------:R-:W-:-:S12]  /*0350*/  BSSY.RECONVERGENT B1, `(.L_x_20) ;  /* 0x0000010000017945 */ /* 0x000fd80003800200 */
[----:B------:R-:W-:Y:S05]  /*0360*/  @!P0 BRA `(.L_x_21) ;  /* 0x0000000000088947 */ /* 0x000fea0003800000 */
[----:B------:R0:W5:Y:S01]  /*0370*/  LDG.E R9, desc[UR4][R8.64] ;  /* 0x0000000408097981 */ /* 0x000162000c1e1900 */
[----:B------:R-:W-:Y:S05]  /*0380*/  BRA `(.L_x_22) ;  /* 0x0000000000307947 */ /* 0x000fea0003800000 */
.L_x_21:
[----:B------:R-:W-:-:S13]  /*0390*/  ISETP.NE.AND P0, PT, R17, R16, PT ;  /* 0x000000101100720c */ /* 0x000fda0003f05270 */
[----:B------:R-:W-:Y:S05]  /*03a0*/  @P0 BRA `(.L_x_23) ;  /* 0x0000000000080947 */ /* 0x000fea0003800000 */
[----:B------:R0:W5:Y:S01]  /*03b0*/  LDG.E R7, desc[UR4][R6.64] ;  /* 0x0000000406077981 */ /* 0x000162000c1e1900 */
[----:B------:R-:W-:Y:S05]  /*03c0*/  BRA `(.L_x_24) ;  /* 0x0000000000107947 */ /* 0x000fea0003800000 */
.L_x_23:
[----:B------:R-:W2:Y:S04]  /*03d0*/  LDG.E R7, desc[UR4][R6.64] ;  /* 0x0000000406077981 */ /* 0x000ea8000c1e1900 */
[----:B------:R-:W2:Y:S02]  /*03e0*/  LDG.E R9, desc[UR4][R8.64] ;  /* 0x0000000408097981 */ /* 0x000ea4000c1e1900 */
[----:B--2---:R-:W-:-:S13]  /*03f0*/  ISETP.GT.AND P0, PT, R7, R9, PT ;  /* 0x000000090700720c */ /* 0x004fda0003f04270 */
[----:B------:R-:W-:Y:S05]  /*0400*/  @P0 BRA `(.L_x_22) ;  /* 0x0000000000100947 */ /* 0x000fea0003800000 */
.L_x_24:
[----:B------:R-:W1:Y:S02]  /*0410*/  LDC.64 R2, c[0x0][0x390] ;  /* 0x0000e400ff027b82 */ /* 0x000e640000000a00 */
[----:B-1----:R-:W-:-:S05]  /*0420*/  IMAD.WIDE.U32 R2, R0, 0x4, R2 ;  /* 0x0000000400027825 */ /* 0x002fca00078e0002 */
[----:B-----5:R-:W-:Y:S01]  /*0430*/  STG.E desc[UR4][R2.64], R7 ;  /* 0x0000000702007986 */ /* 0x020fe2000c101904 */
[----:B------:R-:W-:Y:S05]  /*0440*/  EXIT ;  /* 0x000000000000794d */ /* 0x000fea0003800000 */
.L_x_22:
[----:B------:R-:W-:Y:S05]  /*0450*/  BSYNC.RECONVERGENT B1 ;  /* 0x0000000000017941 */ /* 0x000fea0003800200 */
.L_x_20:
[----:B------:R-:W1:Y:S02]  /*0460*/  LDC.64 R2, c[0x0][0x390] ;  /* 0x0000e400ff027b82 */ /* 0x000e640000000a00 */
[----:B-1----:R-:W-:-:S05]  /*0470*/  IMAD.WIDE.U32 R2, R0, 0x4, R2 ;  /* 0x0000000400027825 */ /* 0x002fca00078e0002 */
[----:B-----5:R-:W-:Y:S01]  /*0480*/  STG.E desc[UR4][R2.64], R9 ;  /* 0x0000000902007986 */ /* 0x020fe2000c101904 */
[----:B------:R-:W-:Y:S05]  /*0490*/  EXIT ;  /* 0x000000000000794d */ /* 0x000fea0003800000 */
.L_x_25:
        /* <DEDUP_REMOVED lines=14> */
.L_x_27:


//--------------------- .nv.shared._Z17merge_many_blocksPiS_S_ii --------------------------
	.section	.nv.shared._Z17merge_many_blocksPiS_S_ii,"aw",@nobits
	.sectionflags	@""
	.align	4
.nv.shared._Z17merge_many_blocksPiS_S_ii:
	.zero		9216


//--------------------- .nv.shared.reserved.0     --------------------------
	.section	.nv.shared.reserved.0,"aw",@nobits
	.weak		__nv_reservedSMEM_offset_0_alias
	.size		__nv_reservedSMEM_offset_0_alias, 0, 64
	.other		__nv_reservedSMEM_offset_0_alias,@"STO_CUDA_RESERVED_SHARED STV_DEFAULT"
__nv_reservedSMEM_offset_0_alias:
	.zero		0
	.zero		64


//--------------------- .nv.constant0._Z17merge_many_blocksPiS_S_ii --------------------------
	.section	.nv.constant0._Z17merge_many_blocksPiS_S_ii,"a",@progbits
	.sectionflags	@""
	.align	4
.nv.constant0._Z17merge_many_blocksPiS_S_ii:
	.zero		928


//--------------------- .nv.constant0._Z5mergePiS_S_ii --------------------------
	.section	.nv.constant0._Z5mergePiS_S_ii,"a",@progbits
	.sectionflags	@""
	.align	4
.nv.constant0._Z5mergePiS_S_ii:
	.zero		928


//--------------------- SYMBOLS --------------------------

	.type		.nv.reservedSmem.offset0,@object
	.size		.nv.reservedSmem.offset0,0x4
	.type		.nv.reservedSmem.cap,@object
	.size		.nv.reservedSmem.cap,0x4
